	.headerflags	@"EF_CUDA_TEXMODE_UNIFIED EF_CUDA_64BIT_ADDRESS EF_CUDA_ACCELERATORS EF_CUDA_SM90 EF_CUDA_VIRTUAL_SM(EF_CUDA_SM90)"
	.elftype	@"ET_EXEC"


//--------------------- .nv.info                  --------------------------
	.section	.nv.info,"",@"SHT_CUDA_INFO"
	.align	4


	//----- nvinfo : EIATTR_REGCOUNT
	.align		4
        /*0000*/ 	.byte	0x04, 0x2f
        /*0002*/ 	.short	(.L_3 - .L_2)
	.align		4
.L_2:
        /*0004*/ 	.word	index@(triton_poi_fused__native_batch_norm_legit_no_training_relu_18)
        /*0008*/ 	.word	0x00000010


	//----- nvinfo : EIATTR_MIN_STACK_SIZE
	.align		4
.L_3:
        /*000c*/ 	.byte	0x04, 0x12
        /*000e*/ 	.short	(.L_5 - .L_4)
	.align		4
.L_4:
        /*0010*/ 	.word	index@(triton_poi_fused__native_batch_norm_legit_no_training_relu_18)
        /*0014*/ 	.word	0x00000000


	//----- nvinfo : EIATTR_FRAME_SIZE
	.align		4
.L_5:
        /*0018*/ 	.byte	0x04, 0x11
        /*001a*/ 	.short	(.L_7 - .L_6)
	.align		4
.L_6:
        /*001c*/ 	.word	index@(triton_poi_fused__native_batch_norm_legit_no_training_relu_18)
        /*0020*/ 	.word	0x00000000


	//----- nvinfo : EIATTR_MIN_STACK_SIZE
	.align		4
.L_7:
        /*0024*/ 	.byte	0x04, 0x12
        /*0026*/ 	.short	(.L_9 - .L_8)
	.align		4
.L_8:
        /*0028*/ 	.word	index@(triton_poi_fused__native_batch_norm_legit_no_training_relu_18)
        /*002c*/ 	.word	0x00000000
.L_9:


//--------------------- .nv.info.triton_poi_fused__native_batch_norm_legit_no_training_relu_18 --------------------------
	.section	.nv.info.triton_poi_fused__native_batch_norm_legit_no_training_relu_18,"",@"SHT_CUDA_INFO"
	.sectionflags	@""
	.align	4


	//----- nvinfo : EIATTR_CUDA_API_VERSION
	.align		4
        /*0000*/ 	.byte	0x04, 0x37
        /*0002*/ 	.short	(.L_11 - .L_10)
.L_10:
        /*0004*/ 	.word	0x0000007c


	//----- nvinfo : EIATTR_KPARAM_INFO
	.align		4
.L_11:
        /*0008*/ 	.byte	0x04, 0x17
        /*000a*/ 	.short	(.L_13 - .L_12)
.L_12:
        /*000c*/ 	.word	0x00000000
        /*0010*/ 	.short	0x0006
        /*0012*/ 	.short	0x0030
        /*0014*/ 	.byte	0x00, 0xf0, 0x11, 0x00


	//----- nvinfo : EIATTR_KPARAM_INFO
	.align		4
.L_13:
        /*0018*/ 	.byte	0x04, 0x17
        /*001a*/ 	.short	(.L_15 - .L_14)
.L_14:
        /*001c*/ 	.word	0x00000000
        /*0020*/ 	.short	0x0005
        /*0022*/ 	.short	0x0028
        /*0024*/ 	.byte	0x00, 0xf4, 0x21, 0x00


	//----- nvinfo : EIATTR_KPARAM_INFO
	.align		4
.L_15:
        /*0028*/ 	.byte	0x04, 0x17
        /*002a*/ 	.short	(.L_17 - .L_16)
.L_16:
        /*002c*/ 	.word	0x00000000
        /*0030*/ 	.short	0x0004
        /*0032*/ 	.short	0x0020
        /*0034*/ 	.byte	0x00, 0xf4, 0x21, 0x00


	//----- nvinfo : EIATTR_KPARAM_INFO
	.align		4
.L_17:
        /*0038*/ 	.byte	0x04, 0x17
        /*003a*/ 	.short	(.L_19 - .L_18)
.L_18:
        /*003c*/ 	.word	0x00000000
        /*0040*/ 	.short	0x0003
        /*0042*/ 	.short	0x0018
        /*0044*/ 	.byte	0x00, 0xf4, 0x21, 0x00


	//----- nvinfo : EIATTR_KPARAM_INFO
	.align		4
.L_19:
        /*0048*/ 	.byte	0x04, 0x17
        /*004a*/ 	.short	(.L_21 - .L_20)
.L_20:
        /*004c*/ 	.word	0x00000000
        /*0050*/ 	.short	0x0002
        /*0052*/ 	.short	0x0010
        /*0054*/ 	.byte	0x00, 0xf4, 0x21, 0x00


	//----- nvinfo : EIATTR_KPARAM_INFO
	.align		4
.L_21:
        /*0058*/ 	.byte	0x04, 0x17
        /*005a*/ 	.short	(.L_23 - .L_22)
.L_22:
        /*005c*/ 	.word	0x00000000
        /*0060*/ 	.short	0x0001
        /*0062*/ 	.short	0x0008
        /*0064*/ 	.byte	0x00, 0xf4, 0x21, 0x00


	//----- nvinfo : EIATTR_KPARAM_INFO
	.align		4
.L_23:
        /*0068*/ 	.byte	0x04, 0x17
        /*006a*/ 	.short	(.L_25 - .L_24)
.L_24:
        /*006c*/ 	.word	0x00000000
        /*0070*/ 	.short	0x0000
        /*0072*/ 	.short	0x0000
        /*0074*/ 	.byte	0x00, 0xf4, 0x21, 0x00


	//----- nvinfo : EIATTR_SPARSE_MMA_MASK
	.align		4
.L_25:
        /*0078*/ 	.byte	0x03, 0x50
        /*007a*/ 	.short	0x0000


	//----- nvinfo : EIATTR_MAXREG_COUNT
	.align		4
        /*007c*/ 	.byte	0x03, 0x1b
        /*007e*/ 	.short	0x00ff


	//----- nvinfo : EIATTR_EXIT_INSTR_OFFSETS
	.align		4
        /*0080*/ 	.byte	0x04, 0x1c
        /*0082*/ 	.short	(.L_27 - .L_26)


	//   ....[0]....
.L_26:
        /*0084*/ 	.word	0x000002d0


	//----- nvinfo : EIATTR_REQNTID
	.align		4
.L_27:
        /*0088*/ 	.byte	0x04, 0x10
        /*008a*/ 	.short	(.L_29 - .L_28)
.L_28:
        /*008c*/ 	.word	0x00000080
        /*0090*/ 	.word	0x00000001
        /*0094*/ 	.word	0x00000001


	//----- nvinfo : EIATTR_CBANK_PARAM_SIZE
	.align		4
.L_29:
        /*0098*/ 	.byte	0x03, 0x19
        /*009a*/ 	.short	0x0034


	//----- nvinfo : EIATTR_PARAM_CBANK
	.align		4
        /*009c*/ 	.byte	0x04, 0x0a
        /*009e*/ 	.short	(.L_31 - .L_30)
	.align		4
.L_30:
        /*00a0*/ 	.word	index@(.nv.constant0.triton_poi_fused__native_batch_norm_legit_no_training_relu_18)
        /*00a4*/ 	.short	0x0210
        /*00a6*/ 	.short	0x0034


	//----- nvinfo : EIATTR_SW_WAR
	.align		4
.L_31:
        /*00a8*/ 	.byte	0x04, 0x36
        /*00aa*/ 	.short	(.L_33 - .L_32)
.L_32:
        /*00ac*/ 	.word	0x00000008
.L_33:


//--------------------- .nv.callgraph             --------------------------
	.section	.nv.callgraph,"",@"SHT_CUDA_CALLGRAPH"
	.align	4
	.sectionentsize	8
	.align		4
        /*0000*/ 	.word	0x00000000
	.align		4
        /*0004*/ 	.word	0xffffffff
	.align		4
        /*0008*/ 	.word	0x00000000
	.align		4
        /*000c*/ 	.word	0xfffffffe
	.align		4
        /*0010*/ 	.word	0x00000000
	.align		4
        /*0014*/ 	.word	0xfffffffd
	.align		4
        /*0018*/ 	.word	0x00000000
	.align		4
        /*001c*/ 	.word	0xfffffffc


//--------------------- .nv.constant4             --------------------------
	.section	.nv.constant4,"a",@progbits
	.align	8
	.align		8
.nv.constant4:
        /*0000*/ 	.dword	_$_str
	.align		8
        /*0008*/ 	.dword	_$_str_$_2


//--------------------- .text.triton_poi_fused__native_batch_norm_legit_no_training_relu_18 --------------------------
	.section	.text.triton_poi_fused__native_batch_norm_legit_no_training_relu_18,"ax",@progbits
	.align	128
        .global         triton_poi_fused__native_batch_norm_legit_no_training_relu_18
        .type           triton_poi_fused__native_batch_norm_legit_no_training_relu_18,@function
        .size           triton_poi_fused__native_batch_norm_legit_no_training_relu_18,(.L_x_1 - triton_poi_fused__native_batch_norm_legit_no_training_relu_18)
        .other          triton_poi_fused__native_batch_norm_legit_no_training_relu_18,@"STO_CUDA_ENTRY STV_DEFAULT"
triton_poi_fused__native_batch_norm_legit_no_training_relu_18:
.text.triton_poi_fused__native_batch_norm_legit_no_training_relu_18:
[----:B------:R-:W-:Y:S01]  /*0000*/  LDC R1, c[0x0][0x28] ;  /* 0x00000a00ff017b82 */ /* 0x000fe20000000800 */
[----:B------:R-:W1:Y:S07]  /*0010*/  S2R R0, SR_TID.X ;  /* 0x0000000000007919 */ /* 0x000e6e0000002100 */
[----:B------:R-:W2:Y:S01]  /*0020*/  LDC.64 R6, c[0x0][0x220] ;  /* 0x00008800ff067b82 */ /* 0x000ea20000000a00 */
[----:B------:R-:W-:Y:S01]  /*0030*/  ULDC.64 UR4, c[0x0][0x208] ;  /* 0x0000820000047ab9 */ /* 0x000fe20000000a00 */
[----:B------:R-:W3:Y:S06]  /*0040*/  S2R R3, SR_CTAID.X ;  /* 0x0000000000037919 */ /* 0x000eec0000002500 */
[----:B------:R-:W4:Y:S08]  /*0050*/  LDC.64 R4, c[0x0][0x218] ;  /* 0x00008600ff047b82 */ /* 0x000f300000000a00 */
[----:B------:R-:W5:Y:S08]  /*0060*/  LDC.64 R8, c[0x0][0x228] ;  /* 0x00008a00ff087b82 */ /* 0x000f700000000a00 */
[----:B------:R-:W5:Y:S01]  /*0070*/  LDC.64 R10, c[0x0][0x230] ;  /* 0x00008c00ff0a7b82 */ /* 0x000f620000000a00 */
[----:B-1----:R-:W-:-:S02]  /*0080*/  LOP3.LUT R0, R0, 0x7f, RZ, 0xc0, !PT ;  /* 0x0000007f00007812 */ /* 0x002fc400078ec0ff */
[----:B---3--:R-:W-:Y:S02]  /*0090*/  SHF.R.S32.HI R2, RZ, 0x18, R3 ;  /* 0x00000018ff027819 */ /* 0x008fe40000011403 */
[----:B------:R-:W-:Y:S02]  /*00a0*/  LEA R0, R3, R0, 0x7 ;  /* 0x0000000003007211 */ /* 0x000fe400078e38ff */
[----:B------:R-:W-:-:S04]  /*00b0*/  SGXT R3, R2, 0x1 ;  /* 0x000000010203781a */ /* 0x000fc80000000200 */
[----:B------:R-:W-:-:S04]  /*00c0*/  LEA.HI R3, R3, R0, RZ, 0x8 ;  /* 0x0000000003037211 */ /* 0x000fc800078f40ff */
[----:B------:R-:W-:-:S04]  /*00d0*/  LOP3.LUT R3, R3, 0xffffff00, RZ, 0xc0, !PT ;  /* 0xffffff0003037812 */ /* 0x000fc800078ec0ff */
[----:B------:R-:W-:Y:S02]  /*00e0*/  IADD3 R13, R0, -R3, RZ ;  /* 0x80000003000d7210 */ /* 0x000fe40007ffe0ff */
[----:B------:R-:W1:Y:S03]  /*00f0*/  LDC.64 R2, c[0x0][0x210] ;  /* 0x00008400ff027b82 */ /* 0x000e660000000a00 */
[----:B--2---:R-:W-:-:S06]  /*0100*/  IMAD.WIDE R6, R13, 0x4, R6 ;  /* 0x000000040d067825 */ /* 0x004fcc00078e0206 */
[----:B------:R-:W2:Y:S01]  /*0110*/  LDG.E.EL R6, desc[UR4][R6.64] ;  /* 0x0000000406067981 */ /* 0x000ea2000c2e1900 */
[----:B----4-:R-:W-:-:S04]  /*0120*/  IMAD.WIDE R4, R13, 0x4, R4 ;  /* 0x000000040d047825 */ /* 0x010fc800078e0204 */
[C---:B-----5:R-:W-:Y:S02]  /*0130*/  IMAD.WIDE R8, R13.reuse, 0x4, R8 ;  /* 0x000000040d087825 */ /* 0x060fe400078e0208 */
[----:B------:R3:W4:Y:S02]  /*0140*/  LDG.E.EL R5, desc[UR4][R4.64] ;  /* 0x0000000404057981 */ /* 0x000724000c2e1900 */
[----:B0-----:R-:W-:Y:S02]  /*0150*/  IMAD.WIDE R10, R13, 0x4, R10 ;  /* 0x000000040d0a7825 */ /* 0x001fe400078e020a */
[----:B------:R-:W5:Y:S02]  /*0160*/  LDG.E.EL R8, desc[UR4][R8.64] ;  /* 0x0000000408087981 */ /* 0x000f64000c2e1900 */
[C---:B-1----:R-:W-:Y:S02]  /*0170*/  IMAD.WIDE R2, R0.reuse, 0x4, R2 ;  /* 0x0000000400027825 */ /* 0x042fe400078e0202 */
[----:B------:R-:W5:Y:S04]  /*0180*/  LDG.E.EL R11, desc[UR4][R10.64] ;  /* 0x000000040a0b7981 */ /* 0x000f68000c2e1900 */
[----:B------:R0:W4:Y:S01]  /*0190*/  LDG.E R12, desc[UR4][R2.64] ;  /* 0x00000004020c7981 */ /* 0x000122000c1e1900 */
[----:B---3--:R-:W-:Y:S01]  /*01a0*/  HFMA2.MMA R4, -RZ, RZ, 1.625, 0 ;  /* 0x3e800000ff047435 */ /* 0x008fe200000001ff */
[----:B0-----:R-:W0:Y:S02]  /*01b0*/  LDC.64 R2, c[0x0][0x238] ;  /* 0x00008e00ff027b82 */ /* 0x001e240000000a00 */
[----:B0-----:R-:W-:-:S04]  /*01c0*/  IMAD.WIDE R2, R0, 0x4, R2 ;  /* 0x0000000400027825 */ /* 0x001fc800078e0202 */
[----:B--2---:R-:W-:-:S04]  /*01d0*/  FADD R6, R6, 9.9999997473787516356e-06 ;  /* 0x3727c5ac06067421 */ /* 0x004fc80000000000 */
[----:B------:R-:W0:Y:S02]  /*01e0*/  MUFU.SQRT R7, R6 ;  /* 0x0000000600077308 */ /* 0x000e240000002000 */
[C---:B0-----:R-:W-:Y:S02]  /*01f0*/  FSETP.GT.AND P0, PT, R7.reuse, 8.50705917302346158658e+37, PT ;  /* 0x7e8000000700780b */ /* 0x041fe40003f04000 */
[----:B------:R-:W-:-:S11]  /*0200*/  FSETP.GEU.AND P1, PT, R7, 1.175494350822287508e-38, PT ;  /* 0x008000000700780b */ /* 0x000fd60003f2e000 */
[----:B------:R-:W-:-:S04]  /*0210*/  @P0 FMUL R7, R7, 0.25 ;  /* 0x3e80000007070820 */ /* 0x000fc80000400000 */
[----:B------:R-:W-:-:S06]  /*0220*/  @!P1 FMUL R7, R7, 16777216 ;  /* 0x4b80000007079820 */ /* 0x000fcc0000400000 */
[----:B------:R-:W0:Y:S01]  /*0230*/  MUFU.RCP R7, R7 ;  /* 0x0000000700077308 */ /* 0x000e220000001000 */
[----:B------:R-:W-:Y:S01]  /*0240*/  FSEL R4, R4, 1, P0 ;  /* 0x3f80000004047808 */ /* 0x000fe20000000000 */
[----:B----4-:R-:W-:-:S04]  /*0250*/  FADD R5, R12, -R5 ;  /* 0x800000050c057221 */ /* 0x010fc80000000000 */
[----:B------:R-:W-:-:S04]  /*0260*/  @!P1 FMUL R4, R4, 16777216 ;  /* 0x4b80000004049820 */ /* 0x000fc80000400000 */
[----:B0-----:R-:W-:-:S04]  /*0270*/  FMUL R4, R7, R4 ;  /* 0x0000000407047220 */ /* 0x001fc80000400000 */
[----:B------:R-:W-:-:S04]  /*0280*/  FMUL R4, R5, R4 ;  /* 0x0000000405047220 */ /* 0x000fc80000400000 */
[----:B-----5:R-:W-:-:S05]  /*0290*/  FFMA R4, R8, R4, R11 ;  /* 0x0000000408047223 */ /* 0x020fca000000000b */
[----:B------:R-:W-:-:S04]  /*02a0*/  FSETP.GEU.AND P0, PT, R4, RZ, PT ;  /* 0x000000ff0400720b */ /* 0x000fc80003f0e000 */
[----:B------:R-:W-:-:S05]  /*02b0*/  FSEL R5, R4, RZ, P0 ;  /* 0x000000ff04057208 */ /* 0x000fca0000000000 */
[----:B------:R-:W-:Y:S01]  /*02c0*/  STG.E desc[UR4][R2.64], R5 ;  /* 0x0000000502007986 */ /* 0x000fe2000c101904 */
[----:B------:R-:W-:Y:S05]  /*02d0*/  EXIT ;  /* 0x000000000000794d */ /* 0x000fea0003800000 */
.L_x_0:
[----:B------:R-:W-:-:S00]  /*02e0*/  BRA `(.L_x_0) ;  /* 0xfffffffc00fc7947 */ /* 0x000fc0000383ffff */
[----:B------:R-:W-:-:S00]  /*02f0*/  NOP ;  /* 0x0000000000007918 */ /* 0x000fc00000000000 */
        /* <DEDUP_REMOVED lines=8> */
.L_x_1:


//--------------------- .nv.global.init           --------------------------
	.section	.nv.global.init,"aw",@progbits
.nv.global.init:
	.type		_$_str,@object
	.size		_$_str,(_$_str_$_2 - _$_str)
_$_str:
        /*0000*/ 	.byte	0x5f, 0x5f, 0x43, 0x55, 0x44, 0x41, 0x5f, 0x46, 0x54, 0x5a, 0x00
	.type		_$_str_$_2,@object
	.size		_$_str_$_2,(.L_1 - _$_str_$_2)
_$_str_$_2:
        /*000b*/ 	.byte	0x5f, 0x5f, 0x43, 0x55, 0x44, 0x41, 0x5f, 0x50, 0x52, 0x45, 0x43, 0x5f, 0x53, 0x51, 0x52, 0x54
        /*001b*/ 	.byte	0x00
.L_1:


//--------------------- .nv.constant0.triton_poi_fused__native_batch_norm_legit_no_training_relu_18 --------------------------
	.section	.nv.constant0.triton_poi_fused__native_batch_norm_legit_no_training_relu_18,"a",@progbits
	.sectionflags	@""
	.align	4
.nv.constant0.triton_poi_fused__native_batch_norm_legit_no_training_relu_18:
	.zero		580
